	.headerflags	@"EF_CUDA_TEXMODE_UNIFIED EF_CUDA_64BIT_ADDRESS EF_CUDA_ACCELERATORS EF_CUDA_SM90 EF_CUDA_VIRTUAL_SM(EF_CUDA_SM90)"
	.elftype	@"ET_EXEC"


//--------------------- .nv.info                  --------------------------
	.section	.nv.info,"",@"SHT_CUDA_INFO"
	.align	4


	//----- nvinfo : EIATTR_REGCOUNT
	.align		4
        /*0000*/ 	.byte	0x04, 0x2f
        /*0002*/ 	.short	(.L_1 - .L_0)
	.align		4
.L_0:
        /*0004*/ 	.word	index@(triton_mm)
        /*0008*/ 	.word	0x00000030


	//----- nvinfo : EIATTR_MIN_STACK_SIZE
	.align		4
.L_1:
        /*000c*/ 	.byte	0x04, 0x12
        /*000e*/ 	.short	(.L_3 - .L_2)
	.align		4
.L_2:
        /*0010*/ 	.word	index@(triton_mm)
        /*0014*/ 	.word	0x00000000


	//----- nvinfo : EIATTR_FRAME_SIZE
	.align		4
.L_3:
        /*0018*/ 	.byte	0x04, 0x11
        /*001a*/ 	.short	(.L_5 - .L_4)
	.align		4
.L_4:
        /*001c*/ 	.word	index@(triton_mm)
        /*0020*/ 	.word	0x00000000


	//----- nvinfo : EIATTR_MIN_STACK_SIZE
	.align		4
.L_5:
        /*0024*/ 	.byte	0x04, 0x12
        /*0026*/ 	.short	(.L_7 - .L_6)
	.align		4
.L_6:
        /*0028*/ 	.word	index@(triton_mm)
        /*002c*/ 	.word	0x00000000
.L_7:


//--------------------- .nv.info.triton_mm        --------------------------
	.section	.nv.info.triton_mm,"",@"SHT_CUDA_INFO"
	.sectionflags	@""
	.align	4


	//----- nvinfo : EIATTR_CUDA_API_VERSION
	.align		4
        /*0000*/ 	.byte	0x04, 0x37
        /*0002*/ 	.short	(.L_9 - .L_8)
.L_8:
        /*0004*/ 	.word	0x0000007c


	//----- nvinfo : EIATTR_KPARAM_INFO
	.align		4
.L_9:
        /*0008*/ 	.byte	0x04, 0x17
        /*000a*/ 	.short	(.L_11 - .L_10)
.L_10:
        /*000c*/ 	.word	0x00000000
        /*0010*/ 	.short	0x0003
        /*0012*/ 	.short	0x0018
        /*0014*/ 	.byte	0x00, 0xf0, 0x11, 0x00


	//----- nvinfo : EIATTR_KPARAM_INFO
	.align		4
.L_11:
        /*0018*/ 	.byte	0x04, 0x17
        /*001a*/ 	.short	(.L_13 - .L_12)
.L_12:
        /*001c*/ 	.word	0x00000000
        /*0020*/ 	.short	0x0002
        /*0022*/ 	.short	0x0010
        /*0024*/ 	.byte	0x00, 0xf0, 0x21, 0x00


	//----- nvinfo : EIATTR_KPARAM_INFO
	.align		4
.L_13:
        /*0028*/ 	.byte	0x04, 0x17
        /*002a*/ 	.short	(.L_15 - .L_14)
.L_14:
        /*002c*/ 	.word	0x00000000
        /*0030*/ 	.short	0x0001
        /*0032*/ 	.short	0x0008
        /*0034*/ 	.byte	0x00, 0xf0, 0x21, 0x00


	//----- nvinfo : EIATTR_KPARAM_INFO
	.align		4
.L_15:
        /*0038*/ 	.byte	0x04, 0x17
        /*003a*/ 	.short	(.L_17 - .L_16)
.L_16:
        /*003c*/ 	.word	0x00000000
        /*0040*/ 	.short	0x0000
        /*0042*/ 	.short	0x0000
        /*0044*/ 	.byte	0x00, 0xf0, 0x21, 0x00


	//----- nvinfo : EIATTR_SPARSE_MMA_MASK
	.align		4
.L_17:
        /*0048*/ 	.byte	0x03, 0x50
        /*004a*/ 	.short	0x0000


	//----- nvinfo : EIATTR_MAXREG_COUNT
	.align		4
        /*004c*/ 	.byte	0x03, 0x1b
        /*004e*/ 	.short	0x00ff


	//----- nvinfo : EIATTR_EXIT_INSTR_OFFSETS
	.align		4
        /*0050*/ 	.byte	0x04, 0x1c
        /*0052*/ 	.short	(.L_19 - .L_18)


	//   ....[0]....
.L_18:
        /*0054*/ 	.word	0x00000050


	//   ....[1]....
        /*0058*/ 	.word	0x00007be0


	//   ....[2]....
        /*005c*/ 	.word	0x00007c40


	//----- nvinfo : EIATTR_MAX_THREADS
	.align		4
.L_19:
        /*0060*/ 	.byte	0x04, 0x05
        /*0062*/ 	.short	(.L_21 - .L_20)
.L_20:
        /*0064*/ 	.word	0x00000100
        /*0068*/ 	.word	0x00000001
        /*006c*/ 	.word	0x00000001


	//----- nvinfo : EIATTR_CBANK_PARAM_SIZE
	.align		4
.L_21:
        /*0070*/ 	.byte	0x03, 0x19
        /*0072*/ 	.short	0x001c


	//----- nvinfo : EIATTR_PARAM_CBANK
	.align		4
        /*0074*/ 	.byte	0x04, 0x0a
        /*0076*/ 	.short	(.L_23 - .L_22)
	.align		4
.L_22:
        /*0078*/ 	.word	index@(.nv.constant0.triton_mm)
        /*007c*/ 	.short	0x0210
        /*007e*/ 	.short	0x001c


	//----- nvinfo : EIATTR_SW_WAR
	.align		4
.L_23:
        /*0080*/ 	.byte	0x04, 0x36
        /*0082*/ 	.short	(.L_25 - .L_24)
.L_24:
        /*0084*/ 	.word	0x00000008
.L_25:


//--------------------- .nv.callgraph             --------------------------
	.section	.nv.callgraph,"",@"SHT_CUDA_CALLGRAPH"
	.align	4
	.sectionentsize	8
	.align		4
        /*0000*/ 	.word	0x00000000
	.align		4
        /*0004*/ 	.word	0xffffffff
	.align		4
        /*0008*/ 	.word	0x00000000
	.align		4
        /*000c*/ 	.word	0xfffffffe
	.align		4
        /*0010*/ 	.word	0x00000000
	.align		4
        /*0014*/ 	.word	0xfffffffd
	.align		4
        /*0018*/ 	.word	0x00000000
	.align		4
        /*001c*/ 	.word	0xfffffffc


//--------------------- .text.triton_mm           --------------------------
	.section	.text.triton_mm,"ax",@progbits
	.sectionflags	@"SHF_BARRIERS=1"
	.align	128
        .global         triton_mm
        .type           triton_mm,@function
        .size           triton_mm,(.L_x_1 - triton_mm)
        .other          triton_mm,@"STO_CUDA_ENTRY STV_DEFAULT"
triton_mm:
.text.triton_mm:
[----:B------:R-:W1:Y:S02]  /*0000*/  LDC R1, c[0x0][0x28] ;  /* 0x00000a00ff017b82 */ /* 0x000e640000000800 */
[----:B------:R-:W2:Y:S01]  /*0010*/  LDC R44, c[0x0][0x228] ;  /* 0x00008a00ff2c7b82 */ /* 0x000ea20000000800 */
[----:B------:R-:W-:-:S04]  /*0020*/  IMAD.MOV.U32 R3, RZ, RZ, 0xc00 ;  /* 0x00000c00ff037424 */ /* 0x000fc800078e00ff */
[----:B--2---:R-:W-:-:S05]  /*0030*/  IMAD R0, R44, R3, 0xc00000 ;  /* 0x00c000002c007424 */ /* 0x004fca00078e0203 */
[----:B------:R-:W-:-:S13]  /*0040*/  ISETP.NE.AND P0, PT, R0, RZ, PT ;  /* 0x000000ff0000720c */ /* 0x000fda0003f05270 */
[----:B------:R-:W-:Y:S05]  /*0050*/  @!P0 EXIT ;  /* 0x000000000000894d */ /* 0x000fea0003800000 */
[----:B------:R-:W2:Y:S01]  /*0060*/  S2R R14, SR_CTAID.X ;  /* 0x00000000000e7919 */ /* 0x000ea20000002500 */
[C---:B------:R-:W-:Y:S01]  /*0070*/  VIADD R0, R44.reuse, 0x101f ;  /* 0x0000101f2c007836 */ /* 0x040fe20000000000 */
[----:B------:R-:W3:Y:S01]  /*0080*/  S2UR UR5, SR_CgaCtaId ;  /* 0x00000000000579c3 */ /* 0x000ee20000008800 */
[----:B------:R-:W-:Y:S01]  /*0090*/  VIADD R44, R44, 0x1000 ;  /* 0x000010002c2c7836 */ /* 0x000fe20000000000 */
[----:B------:R-:W4:Y:S01]  /*00a0*/  S2R R42, SR_TID.X ;  /* 0x00000000002a7919 */ /* 0x000f220000002100 */
[----:B------:R-:W-:Y:S01]  /*00b0*/  UMOV UR4, 0x400 ;  /* 0x0000040000047882 */ /* 0x000fe20000000000 */
[----:B------:R-:W-:Y:S01]  /*00c0*/  SHF.R.S32.HI R3, RZ, 0x1f, R0 ;  /* 0x0000001fff037819 */ /* 0x000fe20000011400 */
[----:B------:R-:W-:Y:S01]  /*00d0*/  ULDC.64 UR6, c[0x0][0x208] ;  /* 0x0000820000067ab9 */ /* 0x000fe20000000a00 */
[----:B------:R-:W-:Y:S02]  /*00e0*/  IABS R13, R44 ;  /* 0x0000002c000d7213 */ /* 0x000fe40000000000 */
[----:B------:R-:W-:Y:S01]  /*00f0*/  LEA.HI R3, R3, R0, RZ, 0x5 ;  /* 0x0000000003037211 */ /* 0x000fe200078f28ff */
[----:B------:R-:W5:Y:S02]  /*0100*/  LDC.64 R32, c[0x0][0x210] ;  /* 0x00008400ff207b82 */ /* 0x000f640000000a00 */
[----:B------:R-:W-:-:S06]  /*0110*/  IMAD.MOV R13, RZ, RZ, -R13 ;  /* 0x000000ffff0d7224 */ /* 0x000fcc00078e0a0d */
[----:B------:R-:W5:Y:S01]  /*0120*/  LDC.64 R38, c[0x0][0x218] ;  /* 0x00008600ff267b82 */ /* 0x000f620000000a00 */
[----:B---3--:R-:W-:Y:S01]  /*0130*/  UPRMT UR4, UR5, 0x654, UR4 ;  /* 0x0000065405047896 */ /* 0x008fe20008000004 */
[C---:B--2---:R-:W-:Y:S01]  /*0140*/  IMAD.HI R2, R14.reuse, 0x2aaaaaab, RZ ;  /* 0x2aaaaaab0e027827 */ /* 0x044fe200078e02ff */
[----:B------:R-:W-:Y:S02]  /*0150*/  IABS R10, R14 ;  /* 0x0000000e000a7213 */ /* 0x000fe40000000000 */
[----:B------:R-:W-:Y:S02]  /*0160*/  ISETP.GE.AND P1, PT, R14, RZ, PT ;  /* 0x000000ff0e00720c */ /* 0x000fe40003f26270 */
[----:B------:R-:W-:Y:S02]  /*0170*/  SHF.R.U32.HI R5, RZ, 0x1f, R2 ;  /* 0x0000001fff057819 */ /* 0x000fe40000011602 */
[----:B----4-:R-:W-:Y:S02]  /*0180*/  LOP3.LUT R15, R42, 0x1f, RZ, 0xc0, !PT ;  /* 0x0000001f2a0f7812 */ /* 0x010fe400078ec0ff */
[----:B------:R-:W-:-:S02]  /*0190*/  LEA.HI.SX32 R7, R2, R5, 0x1a ;  /* 0x0000000502077211 */ /* 0x000fc400078fd2ff */
[--C-:B------:R-:W-:Y:S02]  /*01a0*/  SHF.R.U32.HI R43, RZ, 0x2, R42.reuse ;  /* 0x00000002ff2b7819 */ /* 0x100fe4000001162a */
[----:B------:R-:W-:Y:S01]  /*01b0*/  SHF.R.U32.HI R45, RZ, 0x3, R42 ;  /* 0x00000003ff2d7819 */ /* 0x000fe2000001162a */
[----:B------:R-:W-:Y:S01]  /*01c0*/  IMAD.SHL.U32 R0, R7, 0x8, RZ ;  /* 0x0000000807007824 */ /* 0x000fe200078e00ff */
[----:B------:R-:W-:Y:S01]  /*01d0*/  LOP3.LUT R43, R43, 0x18, RZ, 0xc0, !PT ;  /* 0x000000182b2b7812 */ /* 0x000fe200078ec0ff */
[----:B------:R-:W-:Y:S01]  /*01e0*/  IMAD R12, R7, -0x180, R14 ;  /* 0xfffffe80070c7824 */ /* 0x000fe200078e020e */
[----:B------:R-:W-:Y:S02]  /*01f0*/  LOP3.LUT R45, R45, 0x10, RZ, 0xc0, !PT ;  /* 0x000000102d2d7812 */ /* 0x000fe400078ec0ff */
[----:B------:R-:W-:Y:S02]  /*0200*/  LEA.HI.SX32 R3, R3, -R0, 0x1b ;  /* 0x8000000003037211 */ /* 0x000fe400078fdaff */
[----:B------:R-:W-:-:S02]  /*0210*/  IABS R7, R12 ;  /* 0x0000000c00077213 */ /* 0x000fc40000000000 */
[----:B------:R-:W-:-:S04]  /*0220*/  VIMNMX R3, R3, 0x8, PT ;  /* 0x0000000803037848 */ /* 0x000fc80003fe0100 */
[-C--:B------:R-:W-:Y:S02]  /*0230*/  IABS R6, R3.reuse ;  /* 0x0000000300067213 */ /* 0x080fe40000000000 */
[----:B------:R-:W-:Y:S02]  /*0240*/  IABS R11, R3 ;  /* 0x00000003000b7213 */ /* 0x000fe40000000000 */
[----:B------:R-:W2:Y:S03]  /*0250*/  I2F.RP R2, R6 ;  /* 0x0000000600027306 */ /* 0x000ea60000209400 */
[----:B------:R-:W-:-:S05]  /*0260*/  IMAD.MOV R11, RZ, RZ, -R11 ;  /* 0x000000ffff0b7224 */ /* 0x000fca00078e0a0b */
[----:B--2---:R-:W2:Y:S02]  /*0270*/  MUFU.RCP R2, R2 ;  /* 0x0000000200027308 */ /* 0x004ea40000001000 */
[----:B--2---:R-:W-:Y:S01]  /*0280*/  VIADD R4, R2, 0xffffffe ;  /* 0x0ffffffe02047836 */ /* 0x004fe20000000000 */
[----:B------:R-:W-:-:S05]  /*0290*/  IABS R2, R44 ;  /* 0x0000002c00027213 */ /* 0x000fca0000000000 */
[----:B------:R2:W3:Y:S02]  /*02a0*/  F2I.FTZ.U32.TRUNC.NTZ R5, R4 ;  /* 0x0000000400057305 */ /* 0x0004e4000021f000 */
[----:B--2---:R-:W-:Y:S02]  /*02b0*/  IMAD.MOV.U32 R4, RZ, RZ, RZ ;  /* 0x000000ffff047224 */ /* 0x004fe400078e00ff */
[----:B---3--:R-:W-:-:S04]  /*02c0*/  IMAD.MOV R9, RZ, RZ, -R5 ;  /* 0x000000ffff097224 */ /* 0x008fc800078e0a05 */
[----:B------:R-:W-:-:S04]  /*02d0*/  IMAD R9, R9, R6, RZ ;  /* 0x0000000609097224 */ /* 0x000fc800078e02ff */
[----:B------:R-:W-:-:S04]  /*02e0*/  IMAD.HI.U32 R8, R5, R9, R4 ;  /* 0x0000000905087227 */ /* 0x000fc800078e0004 */
[----:B------:R-:W-:Y:S02]  /*02f0*/  IMAD.MOV.U32 R9, RZ, RZ, R10 ;  /* 0x000000ffff097224 */ /* 0x000fe400078e000a */
[----:B------:R-:W2:Y:S02]  /*0300*/  I2F.RP R10, R2 ;  /* 0x00000002000a7306 */ /* 0x000ea40000209400 */
[----:B------:R-:W-:-:S04]  /*0310*/  IMAD.HI.U32 R4, R8, R9, RZ ;  /* 0x0000000908047227 */ /* 0x000fc800078e00ff */
[----:B------:R-:W-:Y:S02]  /*0320*/  IMAD R9, R4, R11, R9 ;  /* 0x0000000b04097224 */ /* 0x000fe400078e0209 */
[----:B------:R-:W-:-:S03]  /*0330*/  IMAD.HI.U32 R8, R8, R7, RZ ;  /* 0x0000000708087227 */ /* 0x000fc600078e00ff */
[----:B------:R-:W-:Y:S01]  /*0340*/  ISETP.GT.U32.AND P0, PT, R6, R9, PT ;  /* 0x000000090600720c */ /* 0x000fe20003f04070 */
[----:B------:R-:W-:Y:S01]  /*0350*/  IMAD R7, R8, R11, R7 ;  /* 0x0000000b08077224 */ /* 0x000fe200078e0207 */
[----:B------:R-:W-:Y:S01]  /*0360*/  SHF.R.U32.HI R11, RZ, 0x3, R42 ;  /* 0x00000003ff0b7819 */ /* 0x000fe2000001162a */
[----:B--2---:R-:W2:Y:S03]  /*0370*/  MUFU.RCP R10, R10 ;  /* 0x0000000a000a7308 */ /* 0x004ea60000001000 */
[----:B------:R-:W-:-:S07]  /*0380*/  ISETP.GT.U32.AND P3, PT, R6, R7, PT ;  /* 0x000000070600720c */ /* 0x000fce0003f64070 */
[----:B------:R-:W-:-:S05]  /*0390*/  @!P0 IMAD.IADD R9, R9, 0x1, -R6 ;  /* 0x0000000109098824 */ /* 0x000fca00078e0a06 */
[----:B------:R-:W-:Y:S01]  /*03a0*/  ISETP.GT.U32.AND P0, PT, R6, R9, PT ;  /* 0x000000090600720c */ /* 0x000fe20003f04070 */
[----:B--2---:R-:W-:Y:S01]  /*03b0*/  VIADD R4, R10, 0xffffffe ;  /* 0x0ffffffe0a047836 */ /* 0x004fe20000000000 */
[----:B------:R-:W-:Y:S01]  /*03c0*/  LOP3.LUT R10, RZ, R3, RZ, 0x33, !PT ;  /* 0x00000003ff0a7212 */ /* 0x000fe200078e33ff */
[----:B------:R-:W-:Y:S02]  /*03d0*/  @!P3 IMAD.IADD R7, R7, 0x1, -R6 ;  /* 0x000000010707b824 */ /* 0x000fe400078e0a06 */
[----:B------:R-:W2:Y:S01]  /*03e0*/  F2I.FTZ.U32.TRUNC.NTZ R5, R4 ;  /* 0x0000000400057305 */ /* 0x000ea2000021f000 */
[----:B------:R-:W-:Y:S02]  /*03f0*/  @!P3 VIADD R8, R8, 0x1 ;  /* 0x000000010808b836 */ /* 0x000fe40000000000 */
[----:B------:R-:W-:Y:S02]  /*0400*/  ISETP.GE.U32.AND P2, PT, R7, R6, PT ;  /* 0x000000060700720c */ /* 0x000fe40003f46070 */
[----:B------:R-:W-:-:S03]  /*0410*/  SHF.R.U32.HI R7, RZ, 0x1, R42 ;  /* 0x00000001ff077819 */ /* 0x000fc6000001162a */
[----:B------:R-:W-:Y:S01]  /*0420*/  @!P0 IMAD.IADD R9, R9, 0x1, -R6 ;  /* 0x0000000109098824 */ /* 0x000fe200078e0a06 */
[----:B------:R-:W-:Y:S01]  /*0430*/  ISETP.NE.AND P0, PT, R3, RZ, PT ;  /* 0x000000ff0300720c */ /* 0x000fe20003f05270 */
[----:B------:R-:W-:Y:S01]  /*0440*/  IMAD.MOV.U32 R6, RZ, RZ, R13 ;  /* 0x000000ffff067224 */ /* 0x000fe200078e000d */
[----:B------:R-:W-:Y:S01]  /*0450*/  LOP3.LUT R3, R12, R3, RZ, 0x3c, !PT ;  /* 0x000000030c037212 */ /* 0x000fe200078e3cff */
[----:B------:R-:W-:Y:S02]  /*0460*/  @!P1 IMAD.MOV R9, RZ, RZ, -R9 ;  /* 0x000000ffff099224 */ /* 0x000fe400078e0a09 */
[----:B--2---:R-:W-:Y:S01]  /*0470*/  IMAD.MOV R4, RZ, RZ, -R5 ;  /* 0x000000ffff047224 */ /* 0x004fe200078e0a05 */
[----:B------:R-:W-:Y:S01]  /*0480*/  ISETP.GE.AND P1, PT, R3, RZ, PT ;  /* 0x000000ff0300720c */ /* 0x000fe20003f26270 */
[----:B------:R-:W-:Y:S01]  /*0490*/  @P2 VIADD R8, R8, 0x1 ;  /* 0x0000000108082836 */ /* 0x000fe20000000000 */
[----:B------:R-:W-:-:S05]  /*04a0*/  SEL R9, R10, R9, !P0 ;  /* 0x000000090a097207 */ /* 0x000fca0004000000 */
[----:B------:R-:W-:Y:S01]  /*04b0*/  IMAD.IADD R9, R0, 0x1, R9 ;  /* 0x0000000100097824 */ /* 0x000fe200078e0209 */
[----:B------:R-:W-:Y:S01]  /*04c0*/  SGXT.U32 R0, R11, 0x5 ;  /* 0x000000050b00781a */ /* 0x000fe20000000000 */
[----:B------:R-:W-:Y:S02]  /*04d0*/  IMAD.MOV.U32 R11, RZ, RZ, R4 ;  /* 0x000000ffff0b7224 */ /* 0x000fe400078e0004 */
[----:B------:R-:W-:Y:S02]  /*04e0*/  IMAD.SHL.U32 R9, R9, 0x20, RZ ;  /* 0x0000002009097824 */ /* 0x000fe400078e00ff */
[----:B------:R-:W-:Y:S02]  /*04f0*/  IMAD.MOV.U32 R4, RZ, RZ, RZ ;  /* 0x000000ffff047224 */ /* 0x000fe400078e00ff */
[----:B------:R-:W-:Y:S01]  /*0500*/  @!P1 IMAD.MOV R8, RZ, RZ, -R8 ;  /* 0x000000ffff089224 */ /* 0x000fe200078e0a08 */
[----:B------:R-:W-:Y:S01]  /*0510*/  LOP3.LUT R40, R9, R0, RZ, 0xfc, !PT ;  /* 0x0000000009287212 */ /* 0x000fe200078efcff */
[----:B------:R-:W-:-:S03]  /*0520*/  IMAD R9, R11, R2, RZ ;  /* 0x000000020b097224 */ /* 0x000fc600078e02ff */
[----:B------:R-:W-:Y:S01]  /*0530*/  IABS R11, R40 ;  /* 0x00000028000b7213 */ /* 0x000fe20000000000 */
[----:B------:R-:W-:Y:S01]  /*0540*/  IMAD.HI.U32 R4, R5, R9, R4 ;  /* 0x0000000905047227 */ /* 0x000fe200078e0004 */
[----:B------:R-:W-:Y:S02]  /*0550*/  SEL R41, R10, R8, !P0 ;  /* 0x000000080a297207 */ /* 0x000fe40004000000 */
[----:B------:R-:W-:Y:S01]  /*0560*/  ISETP.GE.AND P2, PT, R40, RZ, PT ;  /* 0x000000ff2800720c */ /* 0x000fe20003f46270 */
[----:B------:R-:W-:Y:S01]  /*0570*/  IMAD.MOV.U32 R5, RZ, RZ, R11 ;  /* 0x000000ffff057224 */ /* 0x000fe200078e000b */
[----:B------:R-:W-:Y:S01]  /*0580*/  ISETP.NE.AND P0, PT, R44, RZ, PT ;  /* 0x000000ff2c00720c */ /* 0x000fe20003f05270 */
[----:B------:R-:W-:Y:S02]  /*0590*/  IMAD.SHL.U32 R41, R41, 0x40, RZ ;  /* 0x0000004029297824 */ /* 0x000fe400078e00ff */
[----:B------:R-:W-:-:S04]  /*05a0*/  IMAD.HI.U32 R4, R4, R5, RZ ;  /* 0x0000000504047227 */ /* 0x000fc800078e00ff */
[----:B------:R-:W-:Y:S01]  /*05b0*/  IMAD R5, R4, R6, R5 ;  /* 0x0000000604057224 */ /* 0x000fe200078e0205 */
[----:B------:R-:W-:Y:S01]  /*05c0*/  SHF.R.U32.HI R4, RZ, 0x2, R42 ;  /* 0x00000002ff047819 */ /* 0x000fe2000001162a */
[----:B------:R-:W-:-:S03]  /*05d0*/  IMAD.SHL.U32 R8, R42, 0x4, RZ ;  /* 0x000000042a087824 */ /* 0x000fc600078e00ff */
[----:B------:R-:W-:Y:S02]  /*05e0*/  ISETP.GT.U32.AND P3, PT, R2, R5, PT ;  /* 0x000000050200720c */ /* 0x000fe40003f64070 */
[----:B------:R-:W-:Y:S02]  /*05f0*/  SGXT.U32 R4, R4, 0x6 ;  /* 0x000000060404781a */ /* 0x000fe40000000000 */
[----:B------:R-:W-:Y:S02]  /*0600*/  LOP3.LUT R9, R8, 0x18, R7, 0x48, !PT ;  /* 0x0000001808097812 */ /* 0x000fe400078e4807 */
[----:B------:R-:W-:Y:S02]  /*0610*/  LOP3.LUT R11, R41, R4, RZ, 0xfc, !PT ;  /* 0x00000004290b7212 */ /* 0x000fe400078efcff */
[----:B------:R-:W-:Y:S02]  /*0620*/  LOP3.LUT R9, R9, 0x4, R8, 0xf8, !PT ;  /* 0x0000000409097812 */ /* 0x000fe400078ef808 */
[----:B------:R-:W-:Y:S01]  /*0630*/  LOP3.LUT R10, R8, 0x1c, RZ, 0xc0, !PT ;  /* 0x0000001c080a7812 */ /* 0x000fe200078ec0ff */
[----:B------:R-:W-:-:S04]  /*0640*/  IMAD.HI R3, R11, 0x2aaaaaab, RZ ;  /* 0x2aaaaaab0b037827 */ /* 0x000fc800078e02ff */
[----:B------:R-:W-:Y:S02]  /*0650*/  @!P3 IMAD.IADD R5, R5, 0x1, -R2 ;  /* 0x000000010505b824 */ /* 0x000fe400078e0a02 */
[----:B------:R-:W-:Y:S01]  /*0660*/  IMAD R0, R0, 0x20, R9 ;  /* 0x0000002000007824 */ /* 0x000fe200078e0209 */
[----:B------:R-:W-:Y:S02]  /*0670*/  LOP3.LUT R9, R42, 0x7, RZ, 0xc0, !PT ;  /* 0x000000072a097812 */ /* 0x000fe400078ec0ff */
[----:B------:R-:W-:Y:S02]  /*0680*/  ISETP.GT.U32.AND P1, PT, R2, R5, PT ;  /* 0x000000050200720c */ /* 0x000fe40003f24070 */
[----:B------:R-:W-:-:S11]  /*0690*/  LEA R0, R0, UR4, 0x1 ;  /* 0x0000000400007c11 */ /* 0x000fd6000f8e08ff */
[----:B------:R-:W-:Y:S01]  /*06a0*/  @!P1 IMAD.IADD R5, R5, 0x1, -R2 ;  /* 0x0000000105059824 */ /* 0x000fe200078e0a02 */
[----:B------:R-:W-:-:S03]  /*06b0*/  SHF.R.U32.HI R2, RZ, 0x1f, R3 ;  /* 0x0000001fff027819 */ /* 0x000fc60000011603 */
[----:B------:R-:W-:Y:S01]  /*06c0*/  @!P2 IMAD.MOV R5, RZ, RZ, -R5 ;  /* 0x000000ffff05a224 */ /* 0x000fe200078e0a05 */
[----:B------:R-:W-:Y:S01]  /*06d0*/  LEA.HI R6, R3, R2, RZ, 0x17 ;  /* 0x0000000203067211 */ /* 0x000fe200078fb8ff */
[----:B------:R-:W-:Y:S01]  /*06e0*/  IMAD.SHL.U32 R3, R42, 0x8, RZ ;  /* 0x000000082a037824 */ /* 0x000fe200078e00ff */
[----:B------:R-:W-:-:S03]  /*06f0*/  @!P0 LOP3.LUT R5, RZ, R44, RZ, 0x33, !PT ;  /* 0x0000002cff058212 */ /* 0x000fc600078e33ff */
[----:B------:R-:W-:Y:S01]  /*0700*/  IMAD R7, R6, -0xc00, R11 ;  /* 0xfffff40006077824 */ /* 0x000fe200078e020b */
[----:B------:R-:W-:Y:S01]  /*0710*/  LOP3.LUT R2, R3, 0x18, RZ, 0xc0, !PT ;  /* 0x0000001803027812 */ /* 0x000fe200078ec0ff */
[----:B------:R-:W-:Y:S01]  /*0720*/  IMAD R5, R5, 0xc00, R10 ;  /* 0x00000c0005057824 */ /* 0x000fe200078e020a */
[----:B------:R-:W-:Y:S02]  /*0730*/  LOP3.LUT R3, R3, 0x18, R42, 0x48, !PT ;  /* 0x0000001803037812 */ /* 0x000fe400078e482a */
[----:B------:R-:W-:Y:S01]  /*0740*/  SHF.R.U32.HI R6, RZ, 0x4, R42 ;  /* 0x00000004ff067819 */ /* 0x000fe2000001162a */
[----:B------:R-:W-:Y:S01]  /*0750*/  IMAD R7, R7, 0xc00, R2 ;  /* 0x00000c0007077824 */ /* 0x000fe200078e0202 */
[----:B------:R-:W-:Y:S01]  /*0760*/  SHF.R.U32.HI R10, RZ, 0x3, R42 ;  /* 0x00000003ff0a7819 */ /* 0x000fe2000001162a */
[----:B------:R-:W-:Y:S01]  /*0770*/  IMAD R2, R4, 0x20, R3 ;  /* 0x0000002004027824 */ /* 0x000fe200078e0203 */
[----:B------:R-:W-:Y:S01]  /*0780*/  SHF.R.U32.HI R3, RZ, 0x3, R15 ;  /* 0x00000003ff037819 */ /* 0x000fe2000001160f */
[----:B-1---5:R-:W-:Y:S01]  /*0790*/  IMAD.WIDE R32, R5, 0x2, R32 ;  /* 0x0000000205207825 */ /* 0x022fe200078e0220 */
[----:B------:R-:W-:-:S02]  /*07a0*/  SHF.R.U32.HI R5, RZ, 0x1, R42 ;  /* 0x00000001ff057819 */ /* 0x000fc4000001162a */
[----:B------:R-:W-:Y:S01]  /*07b0*/  LEA R2, R2, UR4, 0x1 ;  /* 0x0000000402027c11 */ /* 0x000fe2000f8e08ff */
[----:B------:R-:W-:Y:S01]  /*07c0*/  IMAD.WIDE R38, R7, 0x2, R38 ;  /* 0x0000000207267825 */ /* 0x000fe200078e0226 */
[----:B------:R-:W-:Y:S01]  /*07d0*/  @!PT LDS RZ, [RZ] ;  /* 0x00000000fffff984 */ /* 0x000fe20000000800 */
[----:B------:R-:W-:Y:S01]  /*07e0*/  @!PT LDS RZ, [RZ] ;  /* 0x00000000fffff984 */ /* 0x000fe20000000800 */
[----:B------:R-:W-:Y:S01]  /*07f0*/  @!PT LDS RZ, [RZ] ;  /* 0x00000000fffff984 */ /* 0x000fe20000000800 */
[----:B------:R-:W-:Y:S01]  /*0800*/  LDGSTS.E.64 [R0], desc[UR6][R32.64] ;  /* 0x0000000020007fae */ /* 0x000fe2000b921a46 */
[----:B------:R-:W-:Y:S02]  /*0810*/  SGXT.U32 R3, R3, 0x1 ;  /* 0x000000010303781a */ /* 0x000fe40000000000 */
[----:B------:R-:W-:Y:S01]  /*0820*/  SGXT.U32 R6, R6, 0x1 ;  /* 0x000000010606781a */ /* 0x000fe20000000000 */
[----:B------:R-:W0:Y:S01]  /*0830*/  LDGDEPBAR ;  /* 0x00000000000079af */ /* 0x000e220000000000 */
[----:B------:R-:W-:Y:S01]  /*0840*/  SGXT.U32 R5, R5, 0x2 ;  /* 0x000000020505781a */ /* 0x000fe20000000000 */
[C---:B------:R-:W-:Y:S01]  /*0850*/  IMAD.SHL.U32 R4, R3.reuse, 0x8, RZ ;  /* 0x0000000803047824 */ /* 0x040fe200078e00ff */
[----:B------:R-:W-:Y:S01]  /*0860*/  SGXT.U32 R11, R10, 0x2 ;  /* 0x000000020a0b781a */ /* 0x000fe20000000000 */
[----:B------:R-:W-:Y:S01]  /*0870*/  LDGSTS.E.BYPASS.128 [R2+0x2000], desc[UR6][R38.64] ;  /* 0x0200000026027fae */ /* 0x000fe2000b901c46 */
[----:B------:R-:W-:Y:S01]  /*0880*/  IMAD R8, R6, 0x20, R43 ;  /* 0x0000002006087824 */ /* 0x000fe200078e022b */
[----:B------:R-:W-:-:S02]  /*0890*/  LOP3.LUT R3, R3, R5, RZ, 0x3c, !PT ;  /* 0x0000000503037212 */ /* 0x000fc400078e3cff */
[----:B------:R-:W0:Y:S01]  /*08a0*/  LDGDEPBAR ;  /* 0x00000000000079af */ /* 0x000e220000000000 */
[----:B------:R-:W-:Y:S01]  /*08b0*/  LOP3.LUT R7, R4, R45, RZ, 0xfc, !PT ;  /* 0x0000002d04077212 */ /* 0x000fe200078efcff */
[----:B------:R-:W-:Y:S01]  /*08c0*/  IMAD.IADD R8, R9, 0x1, R8 ;  /* 0x0000000109087824 */ /* 0x000fe200078e0208 */
[----:B------:R-:W-:Y:S01]  /*08d0*/  LOP3.LUT R4, R6, R5, RZ, 0x3c, !PT ;  /* 0x0000000506047212 */ /* 0x000fe200078e3cff */
[----:B------:R-:W-:Y:S01]  /*08e0*/  BAR.SYNC.DEFER_BLOCKING 0x0 ;  /* 0x0000000000007b1d */ /* 0x000fe20000010000 */
[----:B------:R-:W-:Y:S01]  /*08f0*/  LOP3.LUT R6, R5, 0x2, R6, 0x1e, !PT ;  /* 0x0000000205067812 */ /* 0x000fe200078e1e06 */
[----:B------:R-:W-:Y:S01]  /*0900*/  IMAD.SHL.U32 R3, R3, 0x8, RZ ;  /* 0x0000000803037824 */ /* 0x000fe200078e00ff */
[----:B------:R-:W-:Y:S01]  /*0910*/  LOP3.LUT R7, R7, 0x7, R42, 0xf8, !PT ;  /* 0x0000000707077812 */ /* 0x000fe200078ef82a */
[----:B------:R-:W-:Y:S01]  /*0920*/  IMAD.SHL.U32 R8, R8, 0x20, RZ ;  /* 0x0000002008087824 */ /* 0x000fe200078e00ff */
[----:B------:R-:W-:Y:S01]  /*0930*/  LOP3.LUT R5, R5, 0x2, R11, 0x1e, !PT ;  /* 0x0000000205057812 */ /* 0x000fe200078e1e0b */
[----:B------:R-:W-:Y:S01]  /*0940*/  IMAD.SHL.U32 R4, R4, 0x8, RZ ;  /* 0x0000000804047824 */ /* 0x000fe200078e00ff */
[----:B------:R-:W-:Y:S01]  /*0950*/  IADD3 R34, P0, R32, 0x1000, RZ ;  /* 0x0000100020227810 */ /* 0x000fe20007f1e0ff */
[----:B------:R-:W-:Y:S01]  /*0960*/  IMAD.SHL.U32 R7, R7, 0x20, RZ ;  /* 0x0000002007077824 */ /* 0x000fe200078e00ff */
[----:B------:R-:W-:Y:S01]  /*0970*/  LOP3.LUT R9, R8, R3, RZ, 0xfc, !PT ;  /* 0x0000000308097212 */ /* 0x000fe200078efcff */
[----:B------:R-:W-:-:S02]  /*0980*/  IMAD.SHL.U32 R6, R6, 0x8, RZ ;  /* 0x0000000806067824 */ /* 0x000fc400078e00ff */
[----:B------:R-:W-:Y:S01]  /*0990*/  IMAD.SHL.U32 R5, R5, 0x8, RZ ;  /* 0x0000000805057824 */ /* 0x000fe200078e00ff */
[C---:B------:R-:W-:Y:S01]  /*09a0*/  LOP3.LUT R3, R7.reuse, R4, RZ, 0xfc, !PT ;  /* 0x0000000407037212 */ /* 0x040fe200078efcff */
[----:B------:R-:W-:Y:S01]  /*09b0*/  IMAD.X R35, RZ, RZ, R33, P0 ;  /* 0x000000ffff237224 */ /* 0x000fe200000e0621 */
[----:B------:R-:W-:Y:S02]  /*09c0*/  LOP3.LUT R6, R7, R6, RZ, 0xfc, !PT ;  /* 0x0000000607067212 */ /* 0x000fe400078efcff */
[----:B------:R-:W-:Y:S02]  /*09d0*/  LOP3.LUT R5, R8, R5, RZ, 0xfc, !PT ;  /* 0x0000000508057212 */ /* 0x000fe400078efcff */
[----:B------:R-:W-:Y:S02]  /*09e0*/  LEA R4, R9, UR4, 0x1 ;  /* 0x0000000409047c11 */ /* 0x000fe4000f8e08ff */
[----:B------:R-:W-:Y:S02]  /*09f0*/  LEA R3, R3, UR4, 0x1 ;  /* 0x0000000403037c11 */ /* 0x000fe4000f8e08ff */
[----:B------:R-:W-:Y:S01]  /*0a00*/  LEA R36, R6, UR4, 0x1 ;  /* 0x0000000406247c11 */ /* 0x000fe2000f8e08ff */
[----:B------:R-:W-:Y:S01]  /*0a10*/  @!PT LDS RZ, [RZ] ;  /* 0x00000000fffff984 */ /* 0x000fe20000000800 */
[----:B------:R-:W-:Y:S01]  /*0a20*/  @!PT LDS RZ, [RZ] ;  /* 0x00000000fffff984 */ /* 0x000fe20000000800 */
[----:B------:R-:W-:Y:S01]  /*0a30*/  @!PT LDS RZ, [RZ] ;  /* 0x00000000fffff984 */ /* 0x000fe20000000800 */
[----:B------:R-:W-:Y:S01]  /*0a40*/  LDGSTS.E.64 [R0+0x800], desc[UR6][R32.64+0x40] ;  /* 0x0080004020007fae */ /* 0x000fe2000b921a46 */
[----:B------:R-:W-:-:S02]  /*0a50*/  LEA R5, R5, UR4, 0x1 ;  /* 0x0000000405057c11 */ /* 0x000fc4000f8e08ff */
[----:B------:R-:W-:Y:S01]  /*0a60*/  IADD3 R6, P1, R38, 0x1000, RZ ;  /* 0x0000100026067810 */ /* 0x000fe20007f3e0ff */
[----:B------:R-:W0:Y:S04]  /*0a70*/  LDGDEPBAR ;  /* 0x00000000000079af */ /* 0x000e280000000000 */
[----:B------:R-:W-:Y:S01]  /*0a80*/  LDGSTS.E.BYPASS.128 [R2+0x3000], desc[UR6][R38.64+0x40] ;  /* 0x0300004026027fae */ /* 0x000fe2000b901c46 */
[----:B------:R-:W-:-:S03]  /*0a90*/  IMAD.X R7, RZ, RZ, R39, P1 ;  /* 0x000000ffff077224 */ /* 0x000fc600008e0627 */
[----:B------:R-:W0:Y:S01]  /*0aa0*/  LDGDEPBAR ;  /* 0x00000000000079af */ /* 0x000e220000000000 */
[----:B------:R-:W-:Y:S06]  /*0ab0*/  BAR.SYNC.DEFER_BLOCKING 0x0 ;  /* 0x0000000000007b1d */ /* 0x000fec0000010000 */
[----:B------:R-:W-:Y:S01]  /*0ac0*/  @!PT LDS RZ, [RZ] ;  /* 0x00000000fffff984 */ /* 0x000fe20000000800 */
[----:B------:R-:W-:Y:S01]  /*0ad0*/  @!PT LDS RZ, [RZ] ;  /* 0x00000000fffff984 */ /* 0x000fe20000000800 */
[----:B------:R-:W-:Y:S01]  /*0ae0*/  @!PT LDS RZ, [RZ] ;  /* 0x00000000fffff984 */ /* 0x000fe20000000800 */
[----:B------:R-:W-:Y:S04]  /*0af0*/  LDGSTS.E.64 [R0+0x1000], desc[UR6][R32.64+0x80] ;  /* 0x0100008020007fae */ /* 0x000fe8000b921a46 */
[----:B------:R-:W0:Y:S04]  /*0b00*/  LDGDEPBAR ;  /* 0x00000000000079af */ /* 0x000e280000000000 */
[----:B------:R-:W-:Y:S04]  /*0b10*/  LDGSTS.E.BYPASS.128 [R2+0x4000], desc[UR6][R38.64+0x80] ;  /* 0x0400008026027fae */ /* 0x000fe8000b901c46 */
        /* <DEDUP_REMOVED lines=9> */
[----:B------:R-:W-:-:S04]  /*0bb0*/  DEPBAR.LE SB0, 0x6 ;  /* 0x000081800000791a */ /* 0x000fc80000000000 */
[----:B------:R-:W-:Y:S06]  /*0bc0*/  BAR.SYNC.DEFER_BLOCKING 0x0 ;  /* 0x0000000000007b1d */ /* 0x000fec0000010000 */
[----:B------:R-:W-:Y:S04]  /*0bd0*/  LDSM.16.M88.4 R16, [R3] ;  /* 0x000000000310783b */ /* 0x000fe80000000200 */
[----:B------:R-:W1:Y:S04]  /*0be0*/  LDSM.16.M88.4 R12, [R4+0x2000] ;  /* 0x00200000040c783b */ /* 0x000e680000000200 */
[----:B------:R-:W-:Y:S04]  /*0bf0*/  LDSM.16.M88.4 R24, [R36] ;  /* 0x000000002418783b */ /* 0x000fe80000000200 */
[----:B------:R-:W2:Y:S01]  /*0c00*/  LDSM.16.M88.4 R8, [R5+0x2000] ;  /* 0x002000000508783b */ /* 0x000ea20000000200 */
[----:B------:R-:W-:Y:S06]  /*0c10*/  BAR.SYNC.DEFER_BLOCKING 0x0 ;  /* 0x0000000000007b1d */ /* 0x000fec0000010000 */
[----:B------:R-:W-:Y:S01]  /*0c20*/  @!PT LDS RZ, [RZ] ;  /* 0x00000000fffff984 */ /* 0x000fe20000000800 */
[----:B------:R-:W-:Y:S01]  /*0c30*/  @!PT LDS RZ, [RZ] ;  /* 0x00000000fffff984 */ /* 0x000fe20000000800 */
[----:B------:R-:W-:Y:S01]  /*0c40*/  @!PT LDS RZ, [RZ] ;  /* 0x00000000fffff984 */ /* 0x000fe20000000800 */
[----:B------:R-:W-:Y:S04]  /*0c50*/  LDGSTS.E.64 [R0], desc[UR6][R32.64+0x100] ;  /* 0x0000010020007fae */ /* 0x000fe8000b921a46 */
[----:B------:R-:W0:Y:S01]  /*0c60*/  LDGDEPBAR ;  /* 0x00000000000079af */ /* 0x000e220000000000 */
[----:B-1----:R-:W-:Y:S03]  /*0c70*/  HMMA.16816.F32.BF16 R28, R16, R12, RZ ;  /* 0x0000000c101c723c */ /* 0x002fe600000418ff */
[----:B------:R-:W-:Y:S03]  /*0c80*/  LDGSTS.E.BYPASS.128 [R2+0x2000], desc[UR6][R38.64+0x100] ;  /* 0x0200010026027fae */ /* 0x000fe6000b901c46 */
[----:B------:R-:W-:Y:S01]  /*0c90*/  HMMA.16816.F32.BF16 R16, R16, R14, RZ ;  /* 0x0000000e1010723c */ /* 0x000fe200000418ff */
[----:B------:R-:W0:-:S15]  /*0ca0*/  LDGDEPBAR ;  /* 0x00000000000079af */ /* 0x000e1e0000000000 */
[----:B------:R-:W-:Y:S02]  /*0cb0*/  NOP ;  /* 0x0000000000007918 */ /* 0x000fe40000000000 */
[----:B--2---:R-:W-:Y:S06]  /*0cc0*/  HMMA.16816.F32.BF16 R28, R24, R8, R28 ;  /* 0x00000008181c723c */ /* 0x004fec000004181c */
[----:B------:R-:W-:Y:S01]  /*0cd0*/  HMMA.16816.F32.BF16 R24, R24, R10, R16 ;  /* 0x0000000a1818723c */ /* 0x000fe20000041810 */
[----:B------:R-:W-:-:S04]  /*0ce0*/  DEPBAR.LE SB0, 0x6 ;  /* 0x000081800000791a */ /* 0x000fc80000000000 */
[----:B------:R-:W-:Y:S06]  /*0cf0*/  BAR.SYNC.DEFER_BLOCKING 0x0 ;  /* 0x0000000000007b1d */ /* 0x000fec0000010000 */
[----:B------:R-:W-:Y:S04]  /*0d00*/  LDSM.16.M88.4 R20, [R3+0x800] ;  /* 0x000800000314783b */ /* 0x000fe80000000200 */
[----:B------:R-:W1:Y:S04]  /*0d10*/  LDSM.16.M88.4 R12, [R4+0x3000] ;  /* 0x00300000040c783b */ /* 0x000e680000000200 */
[----:B------:R-:W-:Y:S04]  /*0d20*/  LDSM.16.M88.4 R16, [R36+0x800] ;  /* 0x000800002410783b */ /* 0x000fe80000000200 */
[----:B------:R-:W2:Y:S01]  /*0d30*/  LDSM.16.M88.4 R8, [R5+0x3000] ;  /* 0x003000000508783b */ /* 0x000ea20000000200 */
[----:B------:R-:W-:Y:S06]  /*0d40*/  BAR.SYNC.DEFER_BLOCKING 0x0 ;  /* 0x0000000000007b1d */ /* 0x000fec0000010000 */
[----:B------:R-:W-:Y:S01]  /*0d50*/  @!PT LDS RZ, [RZ] ;  /* 0x00000000fffff984 */ /* 0x000fe20000000800 */
[----:B------:R-:W-:Y:S01]  /*0d60*/  @!PT LDS RZ, [RZ] ;  /* 0x00000000fffff984 */ /* 0x000fe20000000800 */
[----:B------:R-:W-:Y:S01]  /*0d70*/  @!PT LDS RZ, [RZ] ;  /* 0x00000000fffff984 */ /* 0x000fe20000000800 */
[----:B------:R-:W-:Y:S04]  /*0d80*/  LDGSTS.E.64 [R0+0x800], desc[UR6][R32.64+0x140] ;  /* 0x0080014020007fae */ /* 0x000fe8000b921a46 */
[----:B------:R-:W0:Y:S01]  /*0d90*/  LDGDEPBAR ;  /* 0x00000000000079af */ /* 0x000e220000000000 */
[----:B-1----:R-:W-:Y:S03]  /*0da0*/  HMMA.16816.F32.BF16 R28, R20, R12, R28 ;  /* 0x0000000c141c723c */ /* 0x002fe6000004181c */
[----:B------:R-:W-:Y:S03]  /*0db0*/  LDGSTS.E.BYPASS.128 [R2+0x3000], desc[UR6][R38.64+0x140] ;  /* 0x0300014026027fae */ /* 0x000fe6000b901c46 */
[----:B------:R-:W-:Y:S01]  /*0dc0*/  HMMA.16816.F32.BF16 R20, R20, R14, R24 ;  /* 0x0000000e1414723c */ /* 0x000fe20000041818 */
        /* <DEDUP_REMOVED lines=489> */
[----:B------:R3:W-:Y:S04]  /*2c60*/  LDGSTS.E.64 [R0+0x1800], desc[UR6][R32.64+0x7c0] ;  /* 0x018007c020007fae */ /* 0x0007e8000b921a46 */
[----:B------:R-:W0:Y:S01]  /*2c70*/  LDGDEPBAR ;  /* 0x00000000000079af */ /* 0x000e220000000000 */
[----:B-1----:R-:W-:Y:S03]  /*2c80*/  HMMA.16816.F32.BF16 R28, R12, R16, R28 ;  /* 0x000000100c1c723c */ /* 0x002fe6000004181c */
[----:B------:R-:W-:Y:S03]  /*2c90*/  LDGSTS.E.BYPASS.128 [R2+0x5000], desc[UR6][R38.64+0x7c0] ;  /* 0x050007c026027fae */ /* 0x000fe6000b901c46 */
[----:B------:R-:W-:Y:S01]  /*2ca0*/  HMMA.16816.F32.BF16 R12, R12, R18, R20 ;  /* 0x000000120c0c723c */ /* 0x000fe20000041814 */
[----:B------:R-:W0:Y:S01]  /*2cb0*/  LDGDEPBAR ;  /* 0x00000000000079af */ /* 0x000e220000000000 */
[----:B---3--:R-:W-:-:S05]  /*2cc0*/  IADD3 R32, P0, R32, 0x2000, RZ ;  /* 0x0000200020207810 */ /* 0x008fca0007f1e0ff */
[----:B------:R-:W-:-:S11]  /*2cd0*/  IMAD.X R33, RZ, RZ, R33, P0 ;  /* 0x000000ffff217224 */ /* 0x000fd600000e0621 */
        /* <DEDUP_REMOVED lines=24> */
[----:B------:R-:W1:Y:S03]  /*2e60*/  LDSM.16.M88.4 R16, [R4+0x3000] ;  /* 0x003000000410783b */ /* 0x000e660000000200 */
[----:B-1----:R-:W-:Y:S06]  /*2e70*/  HMMA.16816.F32.BF16 R28, R8, R16, R28 ;  /* 0x00000010081c723c */ /* 0x002fec000004181c */
[----:B------:R-:W-:Y:S01]  /*2e80*/  HMMA.16816.F32.BF16 R12, R8, R18, R12 ;  /* 0x00000012080c723c */ /* 0x000fe2000004180c */
[----:B------:R-:W-:Y:S04]  /*2e90*/  LDSM.16.M88.4 R8, [R36+0x800] ;  /* 0x000800002408783b */ /* 0x000fe80000000200 */
[----:B------:R-:W1:Y:S01]  /*2ea0*/  LDSM.16.M88.4 R16, [R5+0x3000] ;  /* 0x003000000510783b */ /* 0x000e620000000200 */
        /* <DEDUP_REMOVED lines=8> */
[----:B-1----:R-:W-:Y:S06]  /*2f30*/  HMMA.16816.F32.BF16 R28, R8, R16, R28 ;  /* 0x00000010081c723c */ /* 0x002fec000004181c */
        /* <DEDUP_REMOVED lines=39> */
[----:B------:R-:W-:Y:S04]  /*31b0*/  LDSM.16.M88.4 R8, [R3] ;  /* 0x000000000308783b */ /* 0x000fe80000000200 */
[----:B------:R-:W1:Y:S03]  /*31c0*/  LDSM.16.M88.4 R16, [R4+0x2000] ;  /* 0x002000000410783b */ /* 0x000e660000000200 */
[----:B-1----:R-:W-:Y:S06]  /*31d0*/  HMMA.16816.F32.BF16 R28, R8, R16, R28 ;  /* 0x00000010081c723c */ /* 0x002fec000004181c */
[----:B------:R-:W-:Y:S01]  /*31e0*/  HMMA.16816.F32.BF16 R12, R8, R18, R12 ;  /* 0x00000012080c723c */ /* 0x000fe2000004180c */
[----:B------:R-:W-:Y:S04]  /*31f0*/  LDSM.16.M88.4 R8, [R36] ;  /* 0x000000002408783b */ /* 0x000fe80000000200 */
[----:B------:R-:W1:Y:S01]  /*3200*/  LDSM.16.M88.4 R16, [R5+0x2000] ;  /* 0x002000000510783b */ /* 0x000e620000000200 */
[----:B------:R-:W-:Y:S06]  /*3210*/  BAR.SYNC.DEFER_BLOCKING 0x0 ;  /* 0x0000000000007b1d */ /* 0x000fec0000010000 */
[----:B------:R-:W-:Y:S01]  /*3220*/  @!PT LDS RZ, [RZ] ;  /* 0x00000000fffff984 */ /* 0x000fe20000000800 */
[----:B------:R-:W-:Y:S01]  /*3230*/  @!PT LDS RZ, [RZ] ;  /* 0x00000000fffff984 */ /* 0x000fe20000000800 */
[----:B------:R-:W-:Y:S01]  /*3240*/  @!PT LDS RZ, [RZ] ;  /* 0x00000000fffff984 */ /* 0x000fe20000000800 */
[----:B------:R-:W-:Y:S04]  /*3250*/  LDGSTS.E.64 [R0], desc[UR6][R34.64+-0x700] ;  /* 0x0000090022007fae */ /* 0x000fe8000b921a46 */
        /* <DEDUP_REMOVED lines=1052> */
[----:B------:R-:W1:Y:S04]  /*7420*/  LDSM.16.M88.4 R16, [R4+0x5000] ;  /* 0x005000000410783b */ /* 0x000e680000000200 */
[----:B------:R-:W-:Y:S01]  /*7430*/  LDSM.16.M88.4 R20, [R5+0x5000] ;  /* 0x005000000514783b */ /* 0x000fe20000000200 */
[----:B-1----:R-:W-:Y:S06]  /*7440*/  HMMA.16816.F32.BF16 R28, R8, R16, R28 ;  /* 0x00000010081c723c */ /* 0x002fec000004181c */
[----:B------:R-:W-:Y:S01]  /*7450*/  HMMA.16816.F32.BF16 R12, R8, R18, R12 ;  /* 0x00000012080c723c */ /* 0x000fe2000004180c */
[----:B------:R-:W1:Y:S01]  /*7460*/  LDSM.16.M88.4 R16, [R36+0x1800] ;  /* 0x001800002410783b */ /* 0x000e620000000200 */
[----:B------:R-:W-:Y:S06]  /*7470*/  BAR.SYNC.DEFER_BLOCKING 0x0 ;  /* 0x0000000000007b1d */ /* 0x000fec0000010000 */
[----:B------:R-:W-:Y:S01]  /*7480*/  @!PT LDS RZ, [RZ] ;  /* 0x00000000fffff984 */ /* 0x000fe20000000800 */
[----:B------:R-:W-:Y:S01]  /*7490*/  @!PT LDS RZ, [RZ] ;  /* 0x00000000fffff984 */ /* 0x000fe20000000800 */
[----:B------:R-:W-:Y:S01]  /*74a0*/  @!PT LDS RZ, [RZ] ;  /* 0x00000000fffff984 */ /* 0x000fe20000000800 */
[----:B------:R2:W-:Y:S04]  /*74b0*/  LDGSTS.E.64 [R0+0x1800], desc[UR6][R34.64+0x7c0] ;  /* 0x018007c022007fae */ /* 0x0005e8000b921a46 */
[----:B------:R-:W0:Y:S04]  /*74c0*/  LDGDEPBAR ;  /* 0x00000000000079af */ /* 0x000e280000000000 */
[----:B------:R3:W-:Y:S04]  /*74d0*/  LDGSTS.E.BYPASS.128 [R2+0x5000], desc[UR6][R6.64+0x7c0] ;  /* 0x050007c006027fae */ /* 0x0007e8000b901c46 */
[----:B------:R-:W0:Y:S01]  /*74e0*/  LDGDEPBAR ;  /* 0x00000000000079af */ /* 0x000e220000000000 */
[----:B-1----:R-:W-:Y:S01]  /*74f0*/  HMMA.16816.F32.BF16 R28, R16, R20, R28 ;  /* 0x00000014101c723c */ /* 0x002fe2000004181c */
[----:B--2---:R-:W-:-:S02]  /*7500*/  LOP3.LUT R35, R42, 0x1f, RZ, 0xc0, !PT ;  /* 0x0000001f2a237812 */ /* 0x004fc400078ec0ff */
[----:B------:R-:W-:Y:S02]  /*7510*/  SHF.R.U32.HI R34, RZ, 0x3, R42 ;  /* 0x00000003ff227819 */ /* 0x000fe4000001162a */
[----:B------:R-:W-:Y:S01]  /*7520*/  LEA.HI R45, R35, R45, RZ, 0x1e ;  /* 0x0000002d232d7211 */ /* 0x000fe200078ff0ff */
[----:B------:R-:W-:Y:S01]  /*7530*/  HMMA.16816.F32.BF16 R12, R16, R22, R12 ;  /* 0x00000016100c723c */ /* 0x000fe2000004180c */
[----:B---3--:R-:W-:Y:S02]  /*7540*/  IADD3 R6, P0, R38, 0x2000, RZ ;  /* 0x0000200026067810 */ /* 0x008fe40007f1e0ff */
[----:B------:R-:W-:Y:S02]  /*7550*/  LOP3.LUT R35, R42, 0x7, RZ, 0xc0, !PT ;  /* 0x000000072a237812 */ /* 0x000fe400078ec0ff */
[----:B------:R-:W-:Y:S01]  /*7560*/  SGXT.U32 R34, R34, 0x2 ;  /* 0x000000022222781a */ /* 0x000fe20000000000 */
[----:B------:R-:W-:Y:S01]  /*7570*/  IMAD.X R7, RZ, RZ, R39, P0 ;  /* 0x000000ffff077224 */ /* 0x000fe200000e0627 */
[----:B------:R-:W-:Y:S01]  /*7580*/  ISETP.GE.AND P0, PT, R40, R44, PT ;  /* 0x0000002c2800720c */ /* 0x000fe20003f06270 */
        /* <DEDUP_REMOVED lines=10> */
[----:B------:R-:W-:Y:S04]  /*7630*/  LDGSTS.E.64 [R0], desc[UR6][R32.64+-0x800], !PT ;  /* 0x0000080020007fae */ /* 0x000fe8000f921a46 */
[----:B------:R-:W0:Y:S01]  /*7640*/  LDGDEPBAR ;  /* 0x00000000000079af */ /* 0x000e220000000000 */
[----:B-1----:R-:W-:Y:S03]  /*7650*/  HMMA.16816.F32.BF16 R28, R24, R8, R28 ;  /* 0x00000008181c723c */ /* 0x002fe6000004181c */
[----:B------:R-:W-:Y:S03]  /*7660*/  LDGSTS.E.BYPASS.128 [R2+0x2000], desc[UR6][R6.64+-0x800], !PT ;  /* 0x0200080006027fae */ /* 0x000fe6000f901c46 */
        /* <DEDUP_REMOVED lines=15> */
[----:B------:R-:W-:Y:S04]  /*7760*/  LDGSTS.E.64 [R0+0x800], desc[UR6][R32.64+-0x7c0], !PT ;  /* 0x0080084020007fae */ /* 0x000fe8000f921a46 */
        /* <DEDUP_REMOVED lines=29> */
[----:B------:R1:W-:Y:S04]  /*7940*/  LDSM.16.M88.4 R8, [R3+0x1800] ;  /* 0x001800000308783b */ /* 0x0003e80000000200 */
[----:B------:R2:W3:Y:S04]  /*7950*/  LDSM.16.M88.4 R12, [R4+0x5000] ;  /* 0x00500000040c783b */ /* 0x0004e80000000200 */
[----:B------:R-:W-:Y:S01]  /*7960*/  LDSM.16.M88.4 R36, [R36+0x1800] ;  /* 0x001800002424783b */ /* 0x000fe20000000200 */
[----:B-1----:R-:W-:-:S03]  /*7970*/  SHF.R.U32.HI R3, RZ, 0x5, R42 ;  /* 0x00000005ff037819 */ /* 0x002fc6000001162a */
[----:B------:R-:W1:Y:S01]  /*7980*/  LDSM.16.M88.4 R16, [R5+0x5000] ;  /* 0x005000000510783b */ /* 0x000e620000000200 */
[C---:B--2---:R-:W-:Y:S02]  /*7990*/  IMAD.SHL.U32 R4, R42.reuse, 0x2, RZ ;  /* 0x000000022a047824 */ /* 0x044fe400078e00ff */
[----:B------:R-:W-:Y:S01]  /*79a0*/  IMAD.SHL.U32 R42, R42, 0x8, RZ ;  /* 0x000000082a2a7824 */ /* 0x000fe200078e00ff */
[----:B------:R-:W-:Y:S01]  /*79b0*/  BAR.SYNC.DEFER_BLOCKING 0x0 ;  /* 0x0000000000007b1d */ /* 0x000fe20000010000 */
[----:B------:R-:W-:Y:S01]  /*79c0*/  IMAD.SHL.U32 R3, R3, 0x4, RZ ;  /* 0x0000000403037824 */ /* 0x000fe200078e00ff */
[----:B------:R-:W-:Y:S02]  /*79d0*/  LOP3.LUT R4, R43, 0x6, R4, 0xf8, !PT ;  /* 0x000000062b047812 */ /* 0x000fe400078ef804 */
[----:B------:R-:W-:Y:S02]  /*79e0*/  LOP3.LUT R41, R41, 0x38, R42, 0xf8, !PT ;  /* 0x0000003829297812 */ /* 0x000fe400078ef82a */
[----:B------:R-:W-:Y:S01]  /*79f0*/  LOP3.LUT R3, R34, 0x1c, R3, 0xf8, !PT ;  /* 0x0000001c22037812 */ /* 0x000fe200078ef803 */
[----:B------:R-:W-:Y:S01]  /*7a00*/  IMAD R4, R45, 0x48, R4 ;  /* 0x000000482d047824 */ /* 0x000fe200078e0204 */
[----:B------:R-:W-:-:S04]  /*7a10*/  ISETP.LT.AND P0, PT, R41, 0xc00, !P0 ;  /* 0x00000c002900780c */ /* 0x000fc80004701270 */
[----:B------:R-:W-:Y:S01]  /*7a20*/  LEA R4, R4, UR4, 0x1 ;  /* 0x0000000404047c11 */ /* 0x000fe2000f8e08ff */
[----:B------:R-:W-:Y:S01]  /*7a30*/  @!PT LDS RZ, [RZ] ;  /* 0x00000000fffff984 */ /* 0x000fe20000000800 */
[----:B------:R-:W-:Y:S01]  /*7a40*/  @!PT LDS RZ, [RZ] ;  /* 0x00000000fffff984 */ /* 0x000fe20000000800 */
[----:B------:R-:W-:Y:S01]  /*7a50*/  @!PT LDS RZ, [RZ] ;  /* 0x00000000fffff984 */ /* 0x000fe20000000800 */
[----:B------:R2:W-:Y:S04]  /*7a60*/  LDGSTS.E.64 [R0+0x1800], desc[UR6][R32.64+-0x740], !PT ;  /* 0x018008c020007fae */ /* 0x0005e8000f921a46 */
[----:B------:R-:W0:Y:S01]  /*7a70*/  LDGDEPBAR ;  /* 0x00000000000079af */ /* 0x000e220000000000 */
[----:B---3--:R-:W-:Y:S03]  /*7a80*/  HMMA.16816.F32.BF16 R28, R8, R12, R28 ;  /* 0x0000000c081c723c */ /* 0x008fe6000004181c */
[----:B------:R3:W-:Y:S03]  /*7a90*/  LDGSTS.E.BYPASS.128 [R2+0x5000], desc[UR6][R6.64+-0x740], !PT ;  /* 0x050008c006027fae */ /* 0x0007e6000f901c46 */
[----:B------:R-:W-:Y:S01]  /*7aa0*/  HMMA.16816.F32.BF16 R20, R8, R14, R20 ;  /* 0x0000000e0814723c */ /* 0x000fe20000041814 */
[----:B------:R-:W0:Y:S01]  /*7ab0*/  LDGDEPBAR ;  /* 0x00000000000079af */ /* 0x000e220000000000 */
[----:B--2---:R-:W-:-:S04]  /*7ac0*/  IMAD R0, R3, 0x9, R35 ;  /* 0x0000000903007824 */ /* 0x004fc800078e0223 */
[----:B------:R-:W-:-:S05]  /*7ad0*/  IMAD.SHL.U32 R0, R0, 0x8, RZ ;  /* 0x0000000800007824 */ /* 0x000fca00078e00ff */
[----:B------:R-:W-:-:S07]  /*7ae0*/  LEA R0, R0, UR4, 0x1 ;  /* 0x0000000400007c11 */ /* 0x000fce000f8e08ff */
[----:B-1----:R-:W-:Y:S06]  /*7af0*/  HMMA.16816.F32.BF16 R28, R36, R16, R28 ;  /* 0x00000010241c723c */ /* 0x002fec000004181c */
[----:B------:R-:W-:Y:S01]  /*7b00*/  HMMA.16816.F32.BF16 R20, R36, R18, R20 ;  /* 0x000000122414723c */ /* 0x000fe20000041814 */
[----:B------:R-:W-:-:S04]  /*7b10*/  DEPBAR.LE SB0, 0x6 ;  /* 0x000081800000791a */ /* 0x000fc80000000000 */
[----:B------:R-:W-:-:S13]  /*7b20*/  BAR.SYNC.DEFER_BLOCKING 0x0 ;  /* 0x0000000000007b1d */ /* 0x000fda0000010000 */
[----:B------:R-:W-:Y:S02]  /*7b30*/  F2FP.BF16.F32.PACK_AB R29, R29, R28 ;  /* 0x0000001c1d1d723e */ /* 0x000fe400000010ff */
[----:B------:R-:W-:-:S04]  /*7b40*/  F2FP.BF16.F32.PACK_AB R31, R31, R30 ;  /* 0x0000001e1f1f723e */ /* 0x000fc800000010ff */
[----:B------:R-:W-:Y:S02]  /*7b50*/  F2FP.BF16.F32.PACK_AB R21, R21, R20 ;  /* 0x000000141515723e */ /* 0x000fe400000010ff */
[----:B------:R-:W-:Y:S01]  /*7b60*/  F2FP.BF16.F32.PACK_AB R23, R23, R22 ;  /* 0x000000161717723e */ /* 0x000fe200000010ff */
[----:B------:R-:W-:-:S04]  /*7b70*/  DEPBAR.LE SB0, 0x0 ;  /* 0x000080000000791a */ /* 0x000fc80000000000 */
[----:B------:R-:W-:Y:S06]  /*7b80*/  BAR.SYNC.DEFER_BLOCKING 0x0 ;  /* 0x0000000000007b1d */ /* 0x000fec0000010000 */
[----:B------:R3:W-:Y:S04]  /*7b90*/  STS [R4], R29 ;  /* 0x0000001d04007388 */ /* 0x0007e80000000800 */
[----:B------:R3:W-:Y:S04]  /*7ba0*/  STS [R4+0x480], R31 ;  /* 0x0004801f04007388 */ /* 0x0007e80000000800 */
[----:B------:R3:W-:Y:S04]  /*7bb0*/  STS [R4+0x40], R21 ;  /* 0x0000401504007388 */ /* 0x0007e80000000800 */
[----:B------:R3:W-:Y:S01]  /*7bc0*/  STS [R4+0x4c0], R23 ;  /* 0x0004c01704007388 */ /* 0x0007e20000000800 */
[----:B------:R-:W-:Y:S06]  /*7bd0*/  BAR.SYNC.DEFER_BLOCKING 0x0 ;  /* 0x0000000000007b1d */ /* 0x000fec0000010000 */
[----:B---3--:R-:W-:Y:S05]  /*7be0*/  @!P0 EXIT ;  /* 0x000000000000894d */ /* 0x008fea0003800000 */
[----:B------:R-:W1:Y:S01]  /*7bf0*/  LDS.128 R4, [R0] ;  /* 0x0000000000047984 */ /* 0x000e620000000c00 */
[----:B------:R-:W2:Y:S01]  /*7c00*/  LDC.64 R2, c[0x0][0x220] ;  /* 0x00008800ff027b82 */ /* 0x000ea20000000a00 */
[----:B------:R-:W-:-:S04]  /*7c10*/  IMAD R41, R40, 0xc00, R41 ;  /* 0x00000c0028297824 */ /* 0x000fc800078e0229 */
[----:B--2---:R-:W-:-:S05]  /*7c20*/  IMAD.WIDE R2, R41, 0x2, R2 ;  /* 0x0000000229027825 */ /* 0x004fca00078e0202 */
[----:B-1----:R-:W-:Y:S01]  /*7c30*/  STG.E.128 desc[UR6][R2.64], R4 ;  /* 0x0000000402007986 */ /* 0x002fe2000c101d06 */
[----:B------:R-:W-:Y:S05]  /*7c40*/  EXIT ;  /* 0x000000000000794d */ /* 0x000fea0003800000 */
.L_x_0:
[----:B------:R-:W-:-:S00]  /*7c50*/  BRA `(.L_x_0) ;  /* 0xfffffffc00fc7947 */ /* 0x000fc0000383ffff */
[----:B------:R-:W-:-:S00]  /*7c60*/  NOP ;  /* 0x0000000000007918 */ /* 0x000fc00000000000 */
        /* <DEDUP_REMOVED lines=9> */
.L_x_1:


//--------------------- .nv.shared.triton_mm      --------------------------
	.section	.nv.shared.triton_mm,"aw",@nobits
	.sectionflags	@""
	.align	16
	.zero		1024


//--------------------- .nv.constant0.triton_mm   --------------------------
	.section	.nv.constant0.triton_mm,"a",@progbits
	.sectionflags	@""
	.align	4
.nv.constant0.triton_mm:
	.zero		556
